//
// Generated by NVIDIA NVVM Compiler
//
// Compiler Build ID: CL-36424714
// Cuda compilation tools, release 13.0, V13.0.88
// Based on NVVM 20.0.0
//

.version 9.0
.target sm_100
.address_size 64

	// .globl	_Z4testv
.global .align 4 .b8 precalc_xorwow_matrix[102400];
.global .align 4 .b8 precalc_xorwow_offset_matrix[102400];
.global .align 4 .b8 mrg32k3aM1[2304];
.global .align 4 .b8 mrg32k3aM2[2304];
.global .align 4 .b8 mrg32k3aM1SubSeq[2016];
.global .align 4 .b8 mrg32k3aM2SubSeq[2016];
.global .align 4 .b8 mrg32k3aM1Seq[2304];
.global .align 4 .b8 mrg32k3aM2Seq[2304];
.const .align 8 .b8 __cr_lgamma_table[72];

.visible .entry _Z4testv()
{



}


// ===== COMPILED SASS (sm_100) =====

	.target	sm_100

	.elftype	@"ET_EXEC"


//--------------------- .note.nv.tkinfo           --------------------------
	.section	.note.nv.tkinfo,"",@"SHT_NOTE"
	.sectionflags	@"SHF_NOTE_NV_TKINFO"
	.tkinfo
        /*0018*/ 	.word	0x00000002
        /*0030*/ 	.string	""
        /*0030*/ 	.string	"ptxas"
        /*0030*/ 	.string	"Cuda compilation tools, release 13.0, V13.0.88"
        /*0030*/ 	.string	"Build cuda_13.0.r13.0/compiler.36424714_0"
        /*0030*/ 	.string	"-arch sm_100 -m 64 "



//--------------------- .note.nv.cuinfo           --------------------------
	.section	.note.nv.cuinfo,"",@"SHT_NOTE"
	.sectionflags	@"SHF_NOTE_NV_CUINFO"
        /*0018*/ 	.short	0x0002
        /*001a*/ 	.short	0x0064
        /*001c*/ 	.short	0x0082
	.zero		2


//--------------------- .nv.info                  --------------------------
	.section	.nv.info,"",@"SHT_CUDA_INFO"
	.align	4


	//----- nvinfo : EIATTR_REGCOUNT
	.align		4
        /*0000*/ 	.byte	0x04, 0x2f
        /*0002*/ 	.short	(.L_10 - .L_9)
	.align		4
.L_9:
        /*0004*/ 	.word	index@(_Z4testv)
        /*0008*/ 	.word	0x00000004


	//----- nvinfo : EIATTR_FRAME_SIZE
	.align		4
.L_10:
        /*000c*/ 	.byte	0x04, 0x11
        /*000e*/ 	.short	(.L_12 - .L_11)
	.align		4
.L_11:
        /*0010*/ 	.word	index@(_Z4testv)
        /*0014*/ 	.word	0x00000000


	//----- nvinfo : EIATTR_MIN_STACK_SIZE
	.align		4
.L_12:
        /*0018*/ 	.byte	0x04, 0x12
        /*001a*/ 	.short	(.L_14 - .L_13)
	.align		4
.L_13:
        /*001c*/ 	.word	index@(_Z4testv)
        /*0020*/ 	.word	0x00000000
.L_14:


//--------------------- .nv.compat                --------------------------
	.section	.nv.compat,"",@"SHT_CUDA_COMPAT_INFO"
	.align	4
        /*0000*/ 	.byte	0x02, 0x09, 0x00, 0x00, 0x02, 0x02, 0x01, 0x00, 0x02, 0x05, 0x05, 0x00, 0x03, 0x07, 0x01, 0x01
        /*0010*/ 	.byte	0x02, 0x03, 0x00, 0x00, 0x02, 0x06, 0x01, 0x00, 0x04, 0x0b, 0x08, 0x00, 0x09, 0x00, 0x00, 0x00
        /*0020*/ 	.byte	0x00, 0x00, 0x00, 0x00


//--------------------- .nv.info._Z4testv         --------------------------
	.section	.nv.info._Z4testv,"",@"SHT_CUDA_INFO"
	.sectionflags	@""
	.align	4


	//----- nvinfo : EIATTR_CUDA_API_VERSION
	.align		4
        /*0000*/ 	.byte	0x04, 0x37
        /*0002*/ 	.short	(.L_16 - .L_15)
.L_15:
        /*0004*/ 	.word	0x00000082


	//----- nvinfo : EIATTR_SPARSE_MMA_MASK
	.align		4
.L_16:
        /*0008*/ 	.byte	0x03, 0x50
        /*000a*/ 	.short	0x0000


	//----- nvinfo : EIATTR_MAXREG_COUNT
	.align		4
        /*000c*/ 	.byte	0x03, 0x1b
        /*000e*/ 	.short	0x00ff


	//----- nvinfo : EIATTR_MERCURY_ISA_VERSION
	.align		4
        /*0010*/ 	.byte	0x03, 0x5f
        /*0012*/ 	.short	0x0101


	//----- nvinfo : EIATTR_VRC_CTA_INIT_COUNT
	.align		4
        /*0014*/ 	.byte	0x02, 0x4a
	.zero		1
	.zero		1


	//----- nvinfo : EIATTR_EXIT_INSTR_OFFSETS
	.align		4
        /*0018*/ 	.byte	0x04, 0x1c
        /*001a*/ 	.short	(.L_18 - .L_17)


	//   ....[0]....
.L_17:
        /*001c*/ 	.word	0x00000010


	//----- nvinfo : EIATTR_SW_WAR
	.align		4
.L_18:
        /*0020*/ 	.byte	0x04, 0x36
        /*0022*/ 	.short	(.L_20 - .L_19)
.L_19:
        /*0024*/ 	.word	0x00000008
.L_20:


//--------------------- .nv.callgraph             --------------------------
	.section	.nv.callgraph,"",@"SHT_CUDA_CALLGRAPH"
	.align	4
	.sectionentsize	8
	.align		4
        /*0000*/ 	.word	0x00000000
	.align		4
        /*0004*/ 	.word	0xffffffff
	.align		4
        /*0008*/ 	.word	0x00000000
	.align		4
        /*000c*/ 	.word	0xfffffffe
	.align		4
        /*0010*/ 	.word	0x00000000
	.align		4
        /*0014*/ 	.word	0xfffffffd
	.align		4
        /*0018*/ 	.word	0x00000000
	.align		4
        /*001c*/ 	.word	0xfffffffc


//--------------------- .nv.constant4             --------------------------
	.section	.nv.constant4,"a",@progbits
	.align	8
	.align		8
.nv.constant4:
        /*0000*/ 	.dword	precalc_xorwow_matrix
	.align		8
        /*0008*/ 	.dword	precalc_xorwow_offset_matrix
	.align		8
        /*0010*/ 	.dword	mrg32k3aM1
	.align		8
        /*0018*/ 	.dword	mrg32k3aM2
	.align		8
        /*0020*/ 	.dword	mrg32k3aM1SubSeq
	.align		8
        /*0028*/ 	.dword	mrg32k3aM2SubSeq
	.align		8
        /*0030*/ 	.dword	mrg32k3aM1Seq
	.align		8
        /*0038*/ 	.dword	mrg32k3aM2Seq


//--------------------- .nv.constant3             --------------------------
	.section	.nv.constant3,"a",@progbits
	.align	8
.nv.constant3:
	.type		__cr_lgamma_table,@object
	.size		__cr_lgamma_table,(.L_8 - __cr_lgamma_table)
__cr_lgamma_table:
        /*0000*/ 	.byte	0x00, 0x00, 0x00, 0x00, 0x00, 0x00, 0x00, 0x00, 0x00, 0x00, 0x00, 0x00, 0x00, 0x00, 0x00, 0x00
        /*0010*/ 	.byte	0xef, 0x39, 0xfa, 0xfe, 0x42, 0x2e, 0xe6, 0x3f, 0x02, 0x20, 0x2a, 0xfa, 0x0b, 0xab, 0xfc, 0x3f
        /*0020*/ 	.byte	0xf9, 0x2c, 0x92, 0x7c, 0xa7, 0x6c, 0x09, 0x40, 0xc9, 0x79, 0x44, 0x3c, 0x64, 0x26, 0x13, 0x40
        /*0030*/ 	.byte	0xca, 0x01, 0xcf, 0x3a, 0x27, 0x51, 0x1a, 0x40, 0x30, 0xcc, 0x2d, 0xf3, 0xe1, 0x0c, 0x21, 0x40
        /*0040*/ 	.byte	0x0d, 0xb7, 0xfc, 0x82, 0x8e, 0x35, 0x25, 0x40
.L_8:


//--------------------- .text._Z4testv            --------------------------
	.section	.text._Z4testv,"ax",@progbits
	.align	128
        .global         _Z4testv
        .type           _Z4testv,@function
        .size           _Z4testv,(.L_x_1 - _Z4testv)
        .other          _Z4testv,@"STO_CUDA_ENTRY STV_DEFAULT"
_Z4testv:
.text._Z4testv:
[----:B------:R-:W-:Y:S01]  /*0000*/  LDC R1, c[0x0][0x37c] ;  /* 0x0000df00ff017b82 */ /* 0x000fe20000000800 */
[----:B------:R-:W-:Y:S05]  /*0010*/  EXIT ;  /* 0x000000000000794d */ /* 0x000fea0003800000 */
.L_x_0:
[----:B------:R-:W-:-:S00]  /*0020*/  BRA `(.L_x_0) ;  /* 0xfffffffc00fc7947 */ /* 0x000fc0000383ffff */
[----:B------:R-:W-:-:S00]  /*0030*/  NOP ;  /* 0x0000000000007918 */ /* 0x000fc00000000000 */
        /* <DEDUP_REMOVED lines=12> */
.L_x_1:


//--------------------- .nv.global.init           --------------------------
	.section	.nv.global.init,"aw",@progbits
	.align	4
.nv.global.init:
	.type		mrg32k3aM1SubSeq,@object
	.size		mrg32k3aM1SubSeq,(mrg32k3aM2SubSeq - mrg32k3aM1SubSeq)
mrg32k3aM1SubSeq:
        /*0000*/ 	.byte	0x0b, 0xcc, 0xee, 0x04, 0x73, 0x29, 0x8b, 0x6f, 0xf6, 0x53, 0x03, 0xf6, 0x23, 0xf6, 0xea, 0xda
        /* <DEDUP_REMOVED lines=125> */
	.type		mrg32k3aM2SubSeq,@object
	.size		mrg32k3aM2SubSeq,(mrg32k3aM1 - mrg32k3aM2SubSeq)
mrg32k3aM2SubSeq:
        /* <DEDUP_REMOVED lines=126> */
	.type		mrg32k3aM1,@object
	.size		mrg32k3aM1,(mrg32k3aM1Seq - mrg32k3aM1)
mrg32k3aM1:
        /* <DEDUP_REMOVED lines=144> */
	.type		mrg32k3aM1Seq,@object
	.size		mrg32k3aM1Seq,(mrg32k3aM2 - mrg32k3aM1Seq)
mrg32k3aM1Seq:
        /* <DEDUP_REMOVED lines=144> */
	.type		mrg32k3aM2,@object
	.size		mrg32k3aM2,(mrg32k3aM2Seq - mrg32k3aM2)
mrg32k3aM2:
        /* <DEDUP_REMOVED lines=144> */
	.type		mrg32k3aM2Seq,@object
	.size		mrg32k3aM2Seq,(precalc_xorwow_matrix - mrg32k3aM2Seq)
mrg32k3aM2Seq:
        /* <DEDUP_REMOVED lines=144> */
	.type		precalc_xorwow_matrix,@object
	.size		precalc_xorwow_matrix,(precalc_xorwow_offset_matrix - precalc_xorwow_matrix)
precalc_xorwow_matrix:
        /* <DEDUP_REMOVED lines=6400> */
	.type		precalc_xorwow_offset_matrix,@object
	.size		precalc_xorwow_offset_matrix,(.L_1 - precalc_xorwow_offset_matrix)
precalc_xorwow_offset_matrix:
        /* <DEDUP_REMOVED lines=6400> */
.L_1:


//--------------------- .nv.shared.reserved.0     --------------------------
	.section	.nv.shared.reserved.0,"aw",@nobits
	.weak		__nv_reservedSMEM_offset_0_alias
	.size		__nv_reservedSMEM_offset_0_alias, 0, 64
	.other		__nv_reservedSMEM_offset_0_alias,@"STO_CUDA_RESERVED_SHARED STV_DEFAULT"
__nv_reservedSMEM_offset_0_alias:
	.zero		0
	.zero		64


//--------------------- .nv.constant0._Z4testv    --------------------------
	.section	.nv.constant0._Z4testv,"a",@progbits
	.sectionflags	@""
	.align	4
.nv.constant0._Z4testv:
	.zero		896


//--------------------- SYMBOLS --------------------------

	.type		.nv.reservedSmem.offset0,@object
	.size		.nv.reservedSmem.offset0,0x4
